	.headerflags	@"EF_CUDA_TEXMODE_UNIFIED EF_CUDA_64BIT_ADDRESS EF_CUDA_ACCELERATORS EF_CUDA_SM90 EF_CUDA_VIRTUAL_SM(EF_CUDA_SM90)"
	.elftype	@"ET_EXEC"


//--------------------- .nv.info                  --------------------------
	.section	.nv.info,"",@"SHT_CUDA_INFO"
	.align	4


	//----- nvinfo : EIATTR_REGCOUNT
	.align		4
        /*0000*/ 	.byte	0x04, 0x2f
        /*0002*/ 	.short	(.L_1 - .L_0)
	.align		4
.L_0:
        /*0004*/ 	.word	index@(triton_poi_fused__unsafe_index_add_mul_sub_94)
        /*0008*/ 	.word	0x0000001f


	//----- nvinfo : EIATTR_MIN_STACK_SIZE
	.align		4
.L_1:
        /*000c*/ 	.byte	0x04, 0x12
        /*000e*/ 	.short	(.L_3 - .L_2)
	.align		4
.L_2:
        /*0010*/ 	.word	index@(triton_poi_fused__unsafe_index_add_mul_sub_94)
        /*0014*/ 	.word	0x00000000


	//----- nvinfo : EIATTR_FRAME_SIZE
	.align		4
.L_3:
        /*0018*/ 	.byte	0x04, 0x11
        /*001a*/ 	.short	(.L_5 - .L_4)
	.align		4
.L_4:
        /*001c*/ 	.word	index@(triton_poi_fused__unsafe_index_add_mul_sub_94)
        /*0020*/ 	.word	0x00000000


	//----- nvinfo : EIATTR_MIN_STACK_SIZE
	.align		4
.L_5:
        /*0024*/ 	.byte	0x04, 0x12
        /*0026*/ 	.short	(.L_7 - .L_6)
	.align		4
.L_6:
        /*0028*/ 	.word	index@(triton_poi_fused__unsafe_index_add_mul_sub_94)
        /*002c*/ 	.word	0x00000000
.L_7:


//--------------------- .nv.info.triton_poi_fused__unsafe_index_add_mul_sub_94 --------------------------
	.section	.nv.info.triton_poi_fused__unsafe_index_add_mul_sub_94,"",@"SHT_CUDA_INFO"
	.sectionflags	@""
	.align	4


	//----- nvinfo : EIATTR_CUDA_API_VERSION
	.align		4
        /*0000*/ 	.byte	0x04, 0x37
        /*0002*/ 	.short	(.L_9 - .L_8)
.L_8:
        /*0004*/ 	.word	0x0000007c


	//----- nvinfo : EIATTR_KPARAM_INFO
	.align		4
.L_9:
        /*0008*/ 	.byte	0x04, 0x17
        /*000a*/ 	.short	(.L_11 - .L_10)
.L_10:
        /*000c*/ 	.word	0x00000000
        /*0010*/ 	.short	0x0006
        /*0012*/ 	.short	0x0030
        /*0014*/ 	.byte	0x00, 0xf0, 0x11, 0x00


	//----- nvinfo : EIATTR_KPARAM_INFO
	.align		4
.L_11:
        /*0018*/ 	.byte	0x04, 0x17
        /*001a*/ 	.short	(.L_13 - .L_12)
.L_12:
        /*001c*/ 	.word	0x00000000
        /*0020*/ 	.short	0x0005
        /*0022*/ 	.short	0x0028
        /*0024*/ 	.byte	0x00, 0xf4, 0x21, 0x00


	//----- nvinfo : EIATTR_KPARAM_INFO
	.align		4
.L_13:
        /*0028*/ 	.byte	0x04, 0x17
        /*002a*/ 	.short	(.L_15 - .L_14)
.L_14:
        /*002c*/ 	.word	0x00000000
        /*0030*/ 	.short	0x0004
        /*0032*/ 	.short	0x0020
        /*0034*/ 	.byte	0x00, 0xf4, 0x21, 0x00


	//----- nvinfo : EIATTR_KPARAM_INFO
	.align		4
.L_15:
        /*0038*/ 	.byte	0x04, 0x17
        /*003a*/ 	.short	(.L_17 - .L_16)
.L_16:
        /*003c*/ 	.word	0x00000000
        /*0040*/ 	.short	0x0003
        /*0042*/ 	.short	0x0018
        /*0044*/ 	.byte	0x00, 0xf4, 0x21, 0x00


	//----- nvinfo : EIATTR_KPARAM_INFO
	.align		4
.L_17:
        /*0048*/ 	.byte	0x04, 0x17
        /*004a*/ 	.short	(.L_19 - .L_18)
.L_18:
        /*004c*/ 	.word	0x00000000
        /*0050*/ 	.short	0x0002
        /*0052*/ 	.short	0x0010
        /*0054*/ 	.byte	0x00, 0xf4, 0x21, 0x00


	//----- nvinfo : EIATTR_KPARAM_INFO
	.align		4
.L_19:
        /*0058*/ 	.byte	0x04, 0x17
        /*005a*/ 	.short	(.L_21 - .L_20)
.L_20:
        /*005c*/ 	.word	0x00000000
        /*0060*/ 	.short	0x0001
        /*0062*/ 	.short	0x0008
        /*0064*/ 	.byte	0x00, 0xf4, 0x21, 0x00


	//----- nvinfo : EIATTR_KPARAM_INFO
	.align		4
.L_21:
        /*0068*/ 	.byte	0x04, 0x17
        /*006a*/ 	.short	(.L_23 - .L_22)
.L_22:
        /*006c*/ 	.word	0x00000000
        /*0070*/ 	.short	0x0000
        /*0072*/ 	.short	0x0000
        /*0074*/ 	.byte	0x00, 0xf4, 0x21, 0x00


	//----- nvinfo : EIATTR_SPARSE_MMA_MASK
	.align		4
.L_23:
        /*0078*/ 	.byte	0x03, 0x50
        /*007a*/ 	.short	0x0000


	//----- nvinfo : EIATTR_MAXREG_COUNT
	.align		4
        /*007c*/ 	.byte	0x03, 0x1b
        /*007e*/ 	.short	0x00ff


	//----- nvinfo : EIATTR_EXIT_INSTR_OFFSETS
	.align		4
        /*0080*/ 	.byte	0x04, 0x1c
        /*0082*/ 	.short	(.L_25 - .L_24)


	//   ....[0]....
.L_24:
        /*0084*/ 	.word	0x000007a0


	//----- nvinfo : EIATTR_REQNTID
	.align		4
.L_25:
        /*0088*/ 	.byte	0x04, 0x10
        /*008a*/ 	.short	(.L_27 - .L_26)
.L_26:
        /*008c*/ 	.word	0x00000080
        /*0090*/ 	.word	0x00000001
        /*0094*/ 	.word	0x00000001


	//----- nvinfo : EIATTR_CBANK_PARAM_SIZE
	.align		4
.L_27:
        /*0098*/ 	.byte	0x03, 0x19
        /*009a*/ 	.short	0x0034


	//----- nvinfo : EIATTR_PARAM_CBANK
	.align		4
        /*009c*/ 	.byte	0x04, 0x0a
        /*009e*/ 	.short	(.L_29 - .L_28)
	.align		4
.L_28:
        /*00a0*/ 	.word	index@(.nv.constant0.triton_poi_fused__unsafe_index_add_mul_sub_94)
        /*00a4*/ 	.short	0x0210
        /*00a6*/ 	.short	0x0034


	//----- nvinfo : EIATTR_SW_WAR
	.align		4
.L_29:
        /*00a8*/ 	.byte	0x04, 0x36
        /*00aa*/ 	.short	(.L_31 - .L_30)
.L_30:
        /*00ac*/ 	.word	0x00000008
.L_31:


//--------------------- .nv.callgraph             --------------------------
	.section	.nv.callgraph,"",@"SHT_CUDA_CALLGRAPH"
	.align	4
	.sectionentsize	8
	.align		4
        /*0000*/ 	.word	0x00000000
	.align		4
        /*0004*/ 	.word	0xffffffff
	.align		4
        /*0008*/ 	.word	0x00000000
	.align		4
        /*000c*/ 	.word	0xfffffffe
	.align		4
        /*0010*/ 	.word	0x00000000
	.align		4
        /*0014*/ 	.word	0xfffffffd
	.align		4
        /*0018*/ 	.word	0x00000000
	.align		4
        /*001c*/ 	.word	0xfffffffc


//--------------------- .text.triton_poi_fused__unsafe_index_add_mul_sub_94 --------------------------
	.section	.text.triton_poi_fused__unsafe_index_add_mul_sub_94,"ax",@progbits
	.align	128
        .global         triton_poi_fused__unsafe_index_add_mul_sub_94
        .type           triton_poi_fused__unsafe_index_add_mul_sub_94,@function
        .size           triton_poi_fused__unsafe_index_add_mul_sub_94,(.L_x_1 - triton_poi_fused__unsafe_index_add_mul_sub_94)
        .other          triton_poi_fused__unsafe_index_add_mul_sub_94,@"STO_CUDA_ENTRY STV_DEFAULT"
triton_poi_fused__unsafe_index_add_mul_sub_94:
.text.triton_poi_fused__unsafe_index_add_mul_sub_94:
[----:B------:R-:W-:Y:S01]  /*0000*/  LDC R1, c[0x0][0x28] ;  /* 0x00000a00ff017b82 */ /* 0x000fe20000000800 */
[----:B------:R-:W1:Y:S07]  /*0010*/  S2R R0, SR_TID.X ;  /* 0x0000000000007919 */ /* 0x000e6e0000002100 */
[----:B------:R-:W2:Y:S01]  /*0020*/  LDC.64 R20, c[0x0][0x210] ;  /* 0x00008400ff147b82 */ /* 0x000ea20000000a00 */
[----:B------:R-:W-:Y:S01]  /*0030*/  ULDC.64 UR4, c[0x0][0x208] ;  /* 0x0000820000047ab9 */ /* 0x000fe20000000a00 */
[----:B------:R-:W-:Y:S01]  /*0040*/  ULDC.64 UR6, c[0x0][0x220] ;  /* 0x0000880000067ab9 */ /* 0x000fe20000000a00 */
[----:B------:R-:W3:Y:S05]  /*0050*/  S2R R13, SR_CTAID.X ;  /* 0x00000000000d7919 */ /* 0x000eea0000002500 */
[----:B------:R-:W4:Y:S01]  /*0060*/  LDC.64 R4, c[0x0][0x218] ;  /* 0x00008600ff047b82 */ /* 0x000f220000000a00 */
[----:B-1----:R-:W-:-:S05]  /*0070*/  IMAD.SHL.U32 R0, R0, 0x4, RZ ;  /* 0x0000000400007824 */ /* 0x002fca00078e00ff */
[----:B------:R-:W-:-:S05]  /*0080*/  LOP3.LUT R0, R0, 0x1fc, RZ, 0xc0, !PT ;  /* 0x000001fc00007812 */ /* 0x000fca00078ec0ff */
[----:B---3--:R-:W-:-:S05]  /*0090*/  IMAD R0, R13, 0x200, R0 ;  /* 0x000002000d007824 */ /* 0x008fca00078e0200 */
[----:B------:R-:W-:-:S04]  /*00a0*/  SHF.R.S32.HI R3, RZ, 0x1f, R0 ;  /* 0x0000001fff037819 */ /* 0x000fc80000011400 */
[----:B------:R-:W-:-:S04]  /*00b0*/  LEA.HI R3, R3, R0, RZ, 0x3 ;  /* 0x0000000003037211 */ /* 0x000fc800078f18ff */
[----:B------:R-:W-:Y:S02]  /*00c0*/  SHF.R.S32.HI R2, RZ, 0x3, R3 ;  /* 0x00000003ff027819 */ /* 0x000fe40000011403 */
[----:B------:R-:W-:Y:S02]  /*00d0*/  LOP3.LUT R3, R3, 0xfffffff8, RZ, 0xc0, !PT ;  /* 0xfffffff803037812 */ /* 0x000fe400078ec0ff */
[----:B------:R-:W-:-:S04]  /*00e0*/  LEA.HI R6, R2, R2, RZ, 0x3 ;  /* 0x0000000202067211 */ /* 0x000fc800078f18ff */
[----:B------:R-:W-:-:S05]  /*00f0*/  LOP3.LUT R7, R6, 0xfffffff8, RZ, 0xc0, !PT ;  /* 0xfffffff806077812 */ /* 0x000fca00078ec0ff */
[----:B------:R-:W-:Y:S02]  /*0100*/  IMAD.IADD R7, R2, 0x1, -R7 ;  /* 0x0000000102077824 */ /* 0x000fe400078e0a07 */
[----:B------:R-:W-:Y:S02]  /*0110*/  IMAD.IADD R2, R0, 0x1, -R3 ;  /* 0x0000000100027824 */ /* 0x000fe400078e0a03 */
[----:B--2---:R-:W-:Y:S02]  /*0120*/  IMAD.WIDE R20, R7, 0x8, R20 ;  /* 0x0000000807147825 */ /* 0x004fe400078e0214 */
[----:B------:R-:W1:Y:S04]  /*0130*/  LDC.64 R6, c[0x0][0x228] ;  /* 0x00008a00ff067b82 */ /* 0x000e680000000a00 */
[----:B------:R-:W2:Y:S01]  /*0140*/  LDG.E.EL.64 R20, desc[UR4][R20.64] ;  /* 0x0000000414147981 */ /* 0x000ea2000c2e1b00 */
[----:B----4-:R-:W-:Y:S01]  /*0150*/  IMAD.WIDE R8, R2, 0x8, R4 ;  /* 0x0000000802087825 */ /* 0x010fe200078e0204 */
[----:B------:R-:W-:-:S03]  /*0160*/  SHF.R.S32.HI R23, RZ, 0x16, R13 ;  /* 0x00000016ff177819 */ /* 0x000fc6000001140d */
[----:B------:R-:W-:Y:S01]  /*0170*/  VIADD R14, R0, 0x2 ;  /* 0x00000002000e7836 */ /* 0x000fe20000000000 */
[----:B------:R-:W-:Y:S01]  /*0180*/  SGXT R23, R23, 0x1 ;  /* 0x000000011717781a */ /* 0x000fe20000000200 */
[----:B------:R-:W3:Y:S03]  /*0190*/  LDG.E.EL.128 R8, desc[UR4][R8.64] ;  /* 0x0000000408087981 */ /* 0x000ee6000c2e1d00 */
[----:B------:R-:W-:-:S04]  /*01a0*/  LEA.HI R3, R23, R14, RZ, 0x3 ;  /* 0x0000000e17037211 */ /* 0x000fc800078f18ff */
[----:B------:R-:W-:-:S05]  /*01b0*/  LOP3.LUT R3, R3, 0xfffffff8, RZ, 0xc0, !PT ;  /* 0xfffffff803037812 */ /* 0x000fca00078ec0ff */
[----:B------:R-:W-:Y:S02]  /*01c0*/  IMAD.IADD R3, R14, 0x1, -R3 ;  /* 0x000000010e037824 */ /* 0x000fe400078e0a03 */
[----:B-1----:R-:W-:-:S04]  /*01d0*/  IMAD.WIDE R12, R2, 0x8, R6 ;  /* 0x00000008020c7825 */ /* 0x002fc800078e0206 */
[C---:B------:R-:W-:Y:S02]  /*01e0*/  IMAD.WIDE R16, R3.reuse, 0x8, R4 ;  /* 0x0000000803107825 */ /* 0x040fe400078e0204 */
[----:B------:R-:W4:Y:S04]  /*01f0*/  LDG.E.EL.128 R12, desc[UR4][R12.64] ;  /* 0x000000040c0c7981 */ /* 0x000f28000c2e1d00 */
[----:B------:R-:W5:Y:S01]  /*0200*/  LDG.E.EL.128 R16, desc[UR4][R16.64] ;  /* 0x0000000410107981 */ /* 0x000f62000c2e1d00 */
[----:B------:R-:W-:-:S06]  /*0210*/  IMAD.WIDE R6, R3, 0x8, R6 ;  /* 0x0000000803067825 */ /* 0x000fcc00078e0206 */
[----:B------:R-:W5:Y:S01]  /*0220*/  LDG.E.EL.128 R4, desc[UR4][R6.64] ;  /* 0x0000000406047981 */ /* 0x000f62000c2e1d00 */
[----:B------:R-:W-:Y:S02]  /*0230*/  LEA.HI R23, R23, R0, RZ, 0x6 ;  /* 0x0000000017177211 */ /* 0x000fe400078f30ff */
[----:B--2---:R-:W-:-:S04]  /*0240*/  SHF.R.U32.HI R3, RZ, 0x1d, R21 ;  /* 0x0000001dff037819 */ /* 0x004fc80000011615 */
[----:B------:R-:W-:Y:S02]  /*0250*/  LOP3.LUT R3, R3, 0x4, RZ, 0xc0, !PT ;  /* 0x0000000403037812 */ /* 0x000fe400078ec0ff */
[C---:B---3--:R-:W-:Y:S02]  /*0260*/  LEA R25, P1, R8.reuse, UR6, 0x2 ;  /* 0x0000000608197c11 */ /* 0x048fe4000f8210ff */
[----:B------:R-:W-:Y:S02]  /*0270*/  IADD3 R20, P0, R20, R3, RZ ;  /* 0x0000000314147210 */ /* 0x000fe40007f1e0ff */
[----:B------:R-:W-:Y:S02]  /*0280*/  SHF.R.U32.HI R22, RZ, 0x1b, R11 ;  /* 0x0000001bff167819 */ /* 0x000fe4000001160b */
[----:B------:R-:W-:Y:S01]  /*0290*/  LEA.HI.X R24, R8, UR7, R9, 0x2, P1 ;  /* 0x0000000708187c11 */ /* 0x000fe200088f1409 */
[----:B------:R-:W-:Y:S01]  /*02a0*/  IMAD.X R3, RZ, RZ, R21, P0 ;  /* 0x000000ffff037224 */ /* 0x000fe200000e0615 */
[----:B------:R-:W-:Y:S01]  /*02b0*/  SHF.R.U32.HI R21, RZ, 0x1b, R9 ;  /* 0x0000001bff157819 */ /* 0x000fe20000011609 */
[----:B------:R-:W-:Y:S01]  /*02c0*/  IMAD.SHL.U32 R8, R20, 0x10, RZ ;  /* 0x0000001014087824 */ /* 0x000fe200078e00ff */
[----:B------:R-:W-:-:S02]  /*02d0*/  LEA R9, P0, R10, UR6, 0x2 ;  /* 0x000000060a097c11 */ /* 0x000fc4000f8010ff */
[----:B------:R-:W-:Y:S02]  /*02e0*/  LOP3.LUT R21, R21, 0x10, RZ, 0xc0, !PT ;  /* 0x0000001015157812 */ /* 0x000fe400078ec0ff */
[----:B------:R-:W-:Y:S02]  /*02f0*/  LOP3.LUT R22, R22, 0x10, RZ, 0xc0, !PT ;  /* 0x0000001016167812 */ /* 0x000fe400078ec0ff */
[----:B------:R-:W-:Y:S02]  /*0300*/  SHF.L.U64.HI R3, R20, 0x4, R3 ;  /* 0x0000000414037819 */ /* 0x000fe40000010203 */
[----:B------:R-:W-:Y:S02]  /*0310*/  LEA.HI.X R10, R10, UR7, R11, 0x2, P0 ;  /* 0x000000070a0a7c11 */ /* 0x000fe400080f140b */
[C---:B------:R-:W-:Y:S02]  /*0320*/  IADD3 R20, P0, P1, R8.reuse, R25, R21 ;  /* 0x0000001908147210 */ /* 0x040fe4000791e015 */
[----:B------:R-:W-:-:S02]  /*0330*/  IADD3 R22, P2, P3, R8, R9, R22 ;  /* 0x0000000908167210 */ /* 0x000fc40007b5e016 */
[----:B------:R-:W-:Y:S02]  /*0340*/  SHF.R.S32.HI R11, RZ, 0x6, R23 ;  /* 0x00000006ff0b7819 */ /* 0x000fe40000011417 */
[C---:B------:R-:W-:Y:S02]  /*0350*/  IADD3.X R21, R3.reuse, R24, RZ, P0, P1 ;  /* 0x0000001803157210 */ /* 0x040fe400007e24ff */
[----:B------:R-:W-:Y:S01]  /*0360*/  IADD3.X R23, R3, R10, RZ, P2, P3 ;  /* 0x0000000a03177210 */ /* 0x000fe200017e64ff */
[----:B------:R-:W-:Y:S01]  /*0370*/  IMAD.SHL.U32 R11, R11, 0x10, RZ ;  /* 0x000000100b0b7824 */ /* 0x000fe200078e00ff */
[C---:B----4-:R-:W-:Y:S02]  /*0380*/  LEA R28, P0, R12.reuse, UR6, 0x2 ;  /* 0x000000060c1c7c11 */ /* 0x050fe4000f8010ff */
[----:B------:R-:W-:Y:S01]  /*0390*/  SHF.R.U32.HI R25, RZ, 0x1b, R13 ;  /* 0x0000001bff197819 */ /* 0x000fe2000001160d */
[----:B------:R-:W-:Y:S01]  /*03a0*/  IMAD.WIDE R26, R11, 0x4, R20 ;  /* 0x000000040b1a7825 */ /* 0x000fe200078e0214 */
[----:B------:R-:W-:-:S03]  /*03b0*/  LEA.HI.X R20, R12, UR7, R13, 0x2, P0 ;  /* 0x000000070c147c11 */ /* 0x000fc600080f140d */
[----:B------:R-:W-:Y:S01]  /*03c0*/  IMAD.WIDE R22, R11, 0x4, R22 ;  /* 0x000000040b167825 */ /* 0x000fe200078e0216 */
[----:B------:R-:W-:Y:S01]  /*03d0*/  SHF.R.U32.HI R24, RZ, 0x1b, R15 ;  /* 0x0000001bff187819 */ /* 0x000fe2000001160f */
[----:B------:R-:W2:Y:S01]  /*03e0*/  LDG.E.EL R9, desc[UR4][R26.64] ;  /* 0x000000041a097981 */ /* 0x000ea2000c2e1900 */
[----:B-----5:R-:W-:Y:S02]  /*03f0*/  LEA R13, P2, R16, UR6, 0x2 ;  /* 0x00000006100d7c11 */ /* 0x020fe4000f8410ff */
[----:B------:R-:W-:Y:S01]  /*0400*/  LEA R21, P1, R14, UR6, 0x2 ;  /* 0x000000060e157c11 */ /* 0x000fe2000f8210ff */
[----:B------:R1:W3:Y:S01]  /*0410*/  LDG.E.EL R10, desc[UR4][R22.64] ;  /* 0x00000004160a7981 */ /* 0x0002e2000c2e1900 */
[----:B------:R-:W-:Y:S02]  /*0420*/  LOP3.LUT R12, R24, 0x10, RZ, 0xc0, !PT ;  /* 0x00000010180c7812 */ /* 0x000fe400078ec0ff */
[----:B------:R-:W-:Y:S02]  /*0430*/  LEA.HI.X R16, R16, UR7, R17, 0x2, P2 ;  /* 0x0000000710107c11 */ /* 0x000fe400090f1411 */
[----:B------:R-:W-:-:S02]  /*0440*/  LEA.HI.X R24, R14, UR7, R15, 0x2, P1 ;  /* 0x000000070e187c11 */ /* 0x000fc400088f140f */
[----:B------:R-:W-:Y:S02]  /*0450*/  LOP3.LUT R25, R25, 0x10, RZ, 0xc0, !PT ;  /* 0x0000001019197812 */ /* 0x000fe400078ec0ff */
[----:B------:R-:W-:Y:S02]  /*0460*/  SHF.R.U32.HI R15, RZ, 0x1b, R19 ;  /* 0x0000001bff0f7819 */ /* 0x000fe40000011613 */
[----:B-1----:R-:W-:Y:S02]  /*0470*/  SHF.R.U32.HI R23, RZ, 0x1b, R17 ;  /* 0x0000001bff177819 */ /* 0x002fe40000011611 */
[----:B------:R-:W-:Y:S02]  /*0480*/  LEA R17, P2, R18, UR6, 0x2 ;  /* 0x0000000612117c11 */ /* 0x000fe4000f8410ff */
[----:B------:R-:W-:Y:S02]  /*0490*/  IADD3 R14, P4, P5, R8, R28, R25 ;  /* 0x0000001c080e7210 */ /* 0x000fe40007d9e019 */
[----:B------:R-:W-:-:S02]  /*04a0*/  LEA.HI.X R22, R18, UR7, R19, 0x2, P2 ;  /* 0x0000000712167c11 */ /* 0x000fc400090f1413 */
[----:B------:R-:W-:Y:S02]  /*04b0*/  IADD3 R12, P0, P1, R8, R21, R12 ;  /* 0x00000015080c7210 */ /* 0x000fe4000791e00c */
[----:B------:R-:W-:Y:S02]  /*04c0*/  LOP3.LUT R18, R15, 0x10, RZ, 0xc0, !PT ;  /* 0x000000100f127812 */ /* 0x000fe400078ec0ff */
[C---:B------:R-:W-:Y:S02]  /*04d0*/  LEA R21, P3, R4.reuse, UR6, 0x2 ;  /* 0x0000000604157c11 */ /* 0x040fe4000f8610ff */
[----:B------:R-:W-:Y:S02]  /*04e0*/  LOP3.LUT R23, R23, 0x10, RZ, 0xc0, !PT ;  /* 0x0000001017177812 */ /* 0x000fe400078ec0ff */
[----:B------:R-:W-:Y:S02]  /*04f0*/  IADD3.X R15, R3, R20, RZ, P4, P5 ;  /* 0x00000014030f7210 */ /* 0x000fe400027ea4ff */
[----:B------:R-:W-:-:S02]  /*0500*/  LEA.HI.X R26, R4, UR7, R5, 0x2, P3 ;  /* 0x00000007041a7c11 */ /* 0x000fc400098f1405 */
[C---:B------:R-:W-:Y:S01]  /*0510*/  IADD3 R20, P5, P4, R8.reuse, R17, R18 ;  /* 0x0000001108147210 */ /* 0x040fe20007cbe012 */
[----:B------:R-:W-:Y:S01]  /*0520*/  IMAD.WIDE R14, R11, 0x4, R14 ;  /* 0x000000040b0e7825 */ /* 0x000fe200078e020e */
[----:B------:R-:W-:Y:S01]  /*0530*/  IADD3 R4, P2, P3, R8, R13, R23 ;  /* 0x0000000d08047210 */ /* 0x000fe20007b5e017 */
[----:B------:R-:W1:Y:S01]  /*0540*/  LDC.64 R18, c[0x0][0x230] ;  /* 0x00008c00ff127b82 */ /* 0x000e620000000a00 */
[----:B------:R-:W-:Y:S02]  /*0550*/  SHF.R.U32.HI R23, RZ, 0x1b, R5 ;  /* 0x0000001bff177819 */ /* 0x000fe40000011605 */
[C---:B------:R-:W-:Y:S01]  /*0560*/  LEA R17, P6, R6.reuse, UR6, 0x2 ;  /* 0x0000000606117c11 */ /* 0x040fe2000f8c10ff */
[----:B------:R-:W2:Y:S01]  /*0570*/  LDG.E.EL R14, desc[UR4][R14.64] ;  /* 0x000000040e0e7981 */ /* 0x000ea2000c2e1900 */
[--C-:B------:R-:W-:Y:S02]  /*0580*/  SHF.R.U32.HI R5, RZ, 0x1b, R7.reuse ;  /* 0x0000001bff057819 */ /* 0x100fe40000011607 */
[----:B------:R-:W-:-:S02]  /*0590*/  LEA.HI.X R28, R6, UR7, R7, 0x2, P6 ;  /* 0x00000007061c7c11 */ /* 0x000fc4000b0f1407 */
[----:B------:R-:W-:Y:S02]  /*05a0*/  LOP3.LUT R23, R23, 0x10, RZ, 0xc0, !PT ;  /* 0x0000001017177812 */ /* 0x000fe400078ec0ff */
[----:B------:R-:W-:Y:S02]  /*05b0*/  LOP3.LUT R7, R5, 0x10, RZ, 0xc0, !PT ;  /* 0x0000001005077812 */ /* 0x000fe400078ec0ff */
[C---:B------:R-:W-:Y:S02]  /*05c0*/  IADD3.X R13, R3.reuse, R24, RZ, P0, P1 ;  /* 0x00000018030d7210 */ /* 0x040fe400007e24ff */
[----:B------:R-:W-:Y:S02]  /*05d0*/  IADD3.X R5, R3, R16, RZ, P2, P3 ;  /* 0x0000001003057210 */ /* 0x000fe400017e64ff */
[C---:B------:R-:W-:Y:S01]  /*05e0*/  IADD3 R6, P0, P1, R8.reuse, R21, R23 ;  /* 0x0000001508067210 */ /* 0x040fe2000791e017 */
[----:B------:R-:W-:Y:S01]  /*05f0*/  IMAD.WIDE R12, R11, 0x4, R12 ;  /* 0x000000040b0c7825 */ /* 0x000fe200078e020c */
[----:B------:R-:W-:-:S02]  /*0600*/  IADD3 R16, P2, P3, R8, R17, R7 ;  /* 0x0000001108107210 */ /* 0x000fc40007b5e007 */
[C---:B------:R-:W-:Y:S02]  /*0610*/  IADD3.X R21, R3.reuse, R22, RZ, P5, P4 ;  /* 0x0000001603157210 */ /* 0x040fe40002fe84ff */
[----:B------:R-:W-:Y:S01]  /*0620*/  IADD3.X R7, R3, R26, RZ, P0, P1 ;  /* 0x0000001a03077210 */ /* 0x000fe200007e24ff */
[----:B------:R-:W-:Y:S01]  /*0630*/  IMAD.WIDE R4, R11, 0x4, R4 ;  /* 0x000000040b047825 */ /* 0x000fe200078e0204 */
[----:B------:R-:W-:Y:S01]  /*0640*/  IADD3.X R17, R3, R28, RZ, P2, P3 ;  /* 0x0000001c03117210 */ /* 0x000fe200017e64ff */
[----:B------:R-:W3:Y:S02]  /*0650*/  LDG.E.EL R13, desc[UR4][R12.64] ;  /* 0x000000040c0d7981 */ /* 0x000ee4000c2e1900 */
[C---:B------:R-:W-:Y:S02]  /*0660*/  IMAD.WIDE R20, R11.reuse, 0x4, R20 ;  /* 0x000000040b147825 */ /* 0x040fe400078e0214 */
[----:B------:R-:W4:Y:S02]  /*0670*/  LDG.E.EL R5, desc[UR4][R4.64] ;  /* 0x0000000404057981 */ /* 0x000f24000c2e1900 */
[----:B------:R-:W-:-:S02]  /*0680*/  IMAD.WIDE R6, R11, 0x4, R6 ;  /* 0x000000040b067825 */ /* 0x000fc400078e0206 */
[----:B------:R-:W5:Y:S02]  /*0690*/  LDG.E.EL R20, desc[UR4][R20.64] ;  /* 0x0000000414147981 */ /* 0x000f64000c2e1900 */
[----:B------:R-:W-:Y:S02]  /*06a0*/  IMAD.WIDE R22, R11, 0x4, R16 ;  /* 0x000000040b167825 */ /* 0x000fe400078e0210 */
[----:B------:R-:W4:Y:S02]  /*06b0*/  LDG.E.EL R6, desc[UR4][R6.64] ;  /* 0x0000000406067981 */ /* 0x000f24000c2e1900 */
[----:B-1----:R-:W-:Y:S02]  /*06c0*/  IMAD.WIDE R24, R2, 0x4, R18 ;  /* 0x0000000402187825 */ /* 0x002fe400078e0212 */
[----:B------:R-:W5:Y:S01]  /*06d0*/  LDG.E.EL R23, desc[UR4][R22.64] ;  /* 0x0000000416177981 */ /* 0x000f62000c2e1900 */
[----:B------:R-:W1:Y:S03]  /*06e0*/  LDC.64 R2, c[0x0][0x238] ;  /* 0x00008e00ff027b82 */ /* 0x000e660000000a00 */
[----:B------:R-:W5:Y:S01]  /*06f0*/  LDG.E.EL.128 R16, desc[UR4][R24.64] ;  /* 0x0000000418107981 */ /* 0x000f62000c2e1d00 */
[----:B-1----:R-:W-:-:S04]  /*0700*/  IMAD.WIDE R2, R0, 0x4, R2 ;  /* 0x0000000400027825 */ /* 0x002fc800078e0202 */
[----:B--2---:R-:W-:Y:S01]  /*0710*/  FADD R14, -R9, R14 ;  /* 0x0000000e090e7221 */ /* 0x004fe20000000100 */
[----:B---3--:R-:W-:Y:S01]  /*0720*/  FADD R13, -R10, R13 ;  /* 0x0000000d0a0d7221 */ /* 0x008fe20000000100 */
[----:B----4-:R-:W-:Y:S01]  /*0730*/  FADD R8, -R5, R6 ;  /* 0x0000000605087221 */ /* 0x010fe20000000100 */
[----:B-----5:R-:W-:Y:S01]  /*0740*/  FADD R11, -R20, R23 ;  /* 0x00000017140b7221 */ /* 0x020fe20000000100 */
[----:B------:R-:W-:Y:S01]  /*0750*/  FFMA R16, R16, R14, R9 ;  /* 0x0000000e10107223 */ /* 0x000fe20000000009 */
[----:B------:R-:W-:Y:S01]  /*0760*/  FFMA R17, R17, R13, R10 ;  /* 0x0000000d11117223 */ /* 0x000fe2000000000a */
[----:B------:R-:W-:Y:S01]  /*0770*/  FFMA R18, R18, R8, R5 ;  /* 0x0000000812127223 */ /* 0x000fe20000000005 */
[----:B------:R-:W-:-:S05]  /*0780*/  FFMA R19, R19, R11, R20 ;  /* 0x0000000b13137223 */ /* 0x000fca0000000014 */
[----:B------:R-:W-:Y:S01]  /*0790*/  STG.E.128 desc[UR4][R2.64], R16 ;  /* 0x0000001002007986 */ /* 0x000fe2000c101d04 */
[----:B------:R-:W-:Y:S05]  /*07a0*/  EXIT ;  /* 0x000000000000794d */ /* 0x000fea0003800000 */
.L_x_0:
[----:B------:R-:W-:-:S00]  /*07b0*/  BRA `(.L_x_0) ;  /* 0xfffffffc00fc7947 */ /* 0x000fc0000383ffff */
[----:B------:R-:W-:-:S00]  /*07c0*/  NOP ;  /* 0x0000000000007918 */ /* 0x000fc00000000000 */
        /* <DEDUP_REMOVED lines=11> */
.L_x_1:


//--------------------- .nv.constant0.triton_poi_fused__unsafe_index_add_mul_sub_94 --------------------------
	.section	.nv.constant0.triton_poi_fused__unsafe_index_add_mul_sub_94,"a",@progbits
	.sectionflags	@""
	.align	4
.nv.constant0.triton_poi_fused__unsafe_index_add_mul_sub_94:
	.zero		580
